//
// Generated by NVIDIA NVVM Compiler
//
// Compiler Build ID: CL-30672275
// Cuda compilation tools, release 11.5, V11.5.119
// Based on NVVM 7.0.1
//

.version 7.5
.target sm_50
.address_size 64

	// .globl	gneb

.visible .entry gneb(
	.param .u64 gneb_param_0,
	.param .u64 gneb_param_1,
	.param .u64 gneb_param_2,
	.param .u64 gneb_param_3,
	.param .u64 gneb_param_4,
	.param .u64 gneb_param_5,
	.param .u64 gneb_param_6,
	.param .u64 gneb_param_7,
	.param .u64 gneb_param_8,
	.param .u32 gneb_param_9,
	.param .u32 gneb_param_10,
	.param .u32 gneb_param_11,
	.param .u32 gneb_param_12,
	.param .u32 gneb_param_13,
	.param .f32 gneb_param_14,
	.param .f32 gneb_param_15,
	.param .f32 gneb_param_16,
	.param .f32 gneb_param_17,
	.param .u32 gneb_param_18,
	.param .u32 gneb_param_19
)
{
	.reg .pred 	%p<10>;
	.reg .f32 	%f<37>;
	.reg .b32 	%r<24>;
	.reg .b64 	%rd<29>;


	ld.param.u64 	%rd1, [gneb_param_0];
	ld.param.u64 	%rd2, [gneb_param_1];
	ld.param.u64 	%rd3, [gneb_param_2];
	ld.param.u64 	%rd4, [gneb_param_3];
	ld.param.u64 	%rd5, [gneb_param_4];
	ld.param.u64 	%rd6, [gneb_param_5];
	ld.param.u64 	%rd7, [gneb_param_6];
	ld.param.u64 	%rd8, [gneb_param_7];
	ld.param.u64 	%rd9, [gneb_param_8];
	ld.param.u32 	%r4, [gneb_param_9];
	ld.param.u32 	%r5, [gneb_param_10];
	ld.param.u32 	%r6, [gneb_param_11];
	ld.param.u32 	%r7, [gneb_param_12];
	ld.param.u32 	%r8, [gneb_param_13];
	ld.param.f32 	%f1, [gneb_param_14];
	ld.param.f32 	%f2, [gneb_param_15];
	ld.param.f32 	%f3, [gneb_param_16];
	ld.param.f32 	%f4, [gneb_param_17];
	ld.param.u32 	%r9, [gneb_param_18];
	ld.param.u32 	%r10, [gneb_param_19];
	mov.u32 	%r11, %ntid.x;
	mov.u32 	%r12, %ctaid.x;
	mov.u32 	%r13, %tid.x;
	mad.lo.s32 	%r1, %r12, %r11, %r13;
	mov.u32 	%r14, %ntid.y;
	mov.u32 	%r15, %ctaid.y;
	mov.u32 	%r16, %tid.y;
	mad.lo.s32 	%r2, %r15, %r14, %r16;
	mov.u32 	%r17, %ntid.z;
	mov.u32 	%r18, %ctaid.z;
	mov.u32 	%r19, %tid.z;
	mad.lo.s32 	%r3, %r18, %r17, %r19;
	setp.ge.s32 	%p1, %r1, %r4;
	setp.ge.s32 	%p2, %r2, %r5;
	or.pred  	%p3, %p1, %p2;
	setp.ge.s32 	%p4, %r3, %r6;
	or.pred  	%p5, %p3, %p4;
	@%p5 bra 	$L__BB0_3;

	div.s32 	%r20, %r6, %r7;
	div.s32 	%r21, %r3, %r20;
	setp.ne.s32 	%p6, %r21, %r8;
	@%p6 bra 	$L__BB0_3;

	mad.lo.s32 	%r22, %r3, %r5, %r2;
	mad.lo.s32 	%r23, %r22, %r4, %r1;
	cvta.to.global.u64 	%rd10, %rd4;
	mul.wide.s32 	%rd11, %r23, 4;
	add.s64 	%rd12, %rd10, %rd11;
	sqrt.rn.f32 	%f5, %f1;
	ld.global.nc.f32 	%f6, [%rd12];
	div.rn.f32 	%f7, %f6, %f5;
	cvta.to.global.u64 	%rd13, %rd5;
	add.s64 	%rd14, %rd13, %rd11;
	ld.global.nc.f32 	%f8, [%rd14];
	div.rn.f32 	%f9, %f8, %f5;
	cvta.to.global.u64 	%rd15, %rd6;
	add.s64 	%rd16, %rd15, %rd11;
	ld.global.nc.f32 	%f10, [%rd16];
	div.rn.f32 	%f11, %f10, %f5;
	cvta.to.global.u64 	%rd17, %rd7;
	add.s64 	%rd18, %rd17, %rd11;
	cvta.to.global.u64 	%rd19, %rd8;
	add.s64 	%rd20, %rd19, %rd11;
	cvta.to.global.u64 	%rd21, %rd9;
	add.s64 	%rd22, %rd21, %rd11;
	cvta.to.global.u64 	%rd23, %rd1;
	add.s64 	%rd24, %rd23, %rd11;
	cvta.to.global.u64 	%rd25, %rd2;
	add.s64 	%rd26, %rd25, %rd11;
	cvta.to.global.u64 	%rd27, %rd3;
	add.s64 	%rd28, %rd27, %rd11;
	setp.eq.s32 	%p7, %r8, %r10;
	setp.eq.s32 	%p8, %r9, 1;
	and.pred  	%p9, %p8, %p7;
	ld.global.f32 	%f12, [%rd24];
	ld.global.f32 	%f13, [%rd26];
	mul.f32 	%f14, %f9, %f13;
	fma.rn.f32 	%f15, %f7, %f12, %f14;
	ld.global.f32 	%f16, [%rd28];
	fma.rn.f32 	%f17, %f11, %f16, %f15;
	mul.f32 	%f18, %f17, 0fC0000000;
	sub.f32 	%f19, %f3, %f2;
	fma.rn.f32 	%f20, %f19, %f4, %f17;
	selp.f32 	%f21, %f18, %f20, %p9;
	fma.rn.f32 	%f22, %f7, %f21, %f12;
	fma.rn.f32 	%f23, %f9, %f21, %f13;
	fma.rn.f32 	%f24, %f11, %f21, %f16;
	ld.global.nc.f32 	%f25, [%rd18];
	ld.global.nc.f32 	%f26, [%rd20];
	mul.f32 	%f27, %f26, %f23;
	fma.rn.f32 	%f28, %f25, %f22, %f27;
	ld.global.nc.f32 	%f29, [%rd22];
	fma.rn.f32 	%f30, %f29, %f24, %f28;
	mul.f32 	%f31, %f25, %f30;
	sub.f32 	%f32, %f22, %f31;
	st.global.f32 	[%rd24], %f32;
	mul.f32 	%f33, %f26, %f30;
	sub.f32 	%f34, %f23, %f33;
	st.global.f32 	[%rd26], %f34;
	mul.f32 	%f35, %f29, %f30;
	sub.f32 	%f36, %f24, %f35;
	st.global.f32 	[%rd28], %f36;

$L__BB0_3:
	ret;

}



// ===== COMPILED SASS (sm_100) =====

	.target	sm_100

	.elftype	@"ET_EXEC"


//--------------------- .note.nv.tkinfo           --------------------------
	.section	.note.nv.tkinfo,"",@"SHT_NOTE"
	.sectionflags	@"SHF_NOTE_NV_TKINFO"
	.tkinfo
        /*0018*/ 	.word	0x00000002
        /*0030*/ 	.string	""
        /*0030*/ 	.string	"ptxas"
        /*0030*/ 	.string	"Cuda compilation tools, release 13.0, V13.0.88"
        /*0030*/ 	.string	"Build cuda_13.0.r13.0/compiler.36424714_0"
        /*0030*/ 	.string	"-arch sm_100 "



//--------------------- .note.nv.cuinfo           --------------------------
	.section	.note.nv.cuinfo,"",@"SHT_NOTE"
	.sectionflags	@"SHF_NOTE_NV_CUINFO"
        /*0018*/ 	.short	0x0002
        /*001a*/ 	.short	0x0032
        /*001c*/ 	.short	0x0082
	.zero		2


//--------------------- .nv.info                  --------------------------
	.section	.nv.info,"",@"SHT_CUDA_INFO"
	.align	4


	//----- nvinfo : EIATTR_REGCOUNT
	.align		4
        /*0000*/ 	.byte	0x04, 0x2f
        /*0002*/ 	.short	(.L_1 - .L_0)
	.align		4
.L_0:
        /*0004*/ 	.word	index@(gneb)
        /*0008*/ 	.word	0x0000001b


	//----- nvinfo : EIATTR_FRAME_SIZE
	.align		4
.L_1:
        /*000c*/ 	.byte	0x04, 0x11
        /*000e*/ 	.short	(.L_3 - .L_2)
	.align		4
.L_2:
        /*0010*/ 	.word	index@($__internal_1_$__cuda_sm3x_div_rn_noftz_f32_slowpath)
        /*0014*/ 	.word	0x00000000


	//----- nvinfo : EIATTR_FRAME_SIZE
	.align		4
.L_3:
        /*0018*/ 	.byte	0x04, 0x11
        /*001a*/ 	.short	(.L_5 - .L_4)
	.align		4
.L_4:
        /*001c*/ 	.word	index@($__internal_0_$__cuda_sm20_sqrt_rn_f32_slowpath)
        /*0020*/ 	.word	0x00000000


	//----- nvinfo : EIATTR_FRAME_SIZE
	.align		4
.L_5:
        /*0024*/ 	.byte	0x04, 0x11
        /*0026*/ 	.short	(.L_7 - .L_6)
	.align		4
.L_6:
        /*0028*/ 	.word	index@(gneb)
        /*002c*/ 	.word	0x00000000


	//----- nvinfo : EIATTR_MIN_STACK_SIZE
	.align		4
.L_7:
        /*0030*/ 	.byte	0x04, 0x12
        /*0032*/ 	.short	(.L_9 - .L_8)
	.align		4
.L_8:
        /*0034*/ 	.word	index@(gneb)
        /*0038*/ 	.word	0x00000000
.L_9:


//--------------------- .nv.compat                --------------------------
	.section	.nv.compat,"",@"SHT_CUDA_COMPAT_INFO"
	.align	4
        /*0000*/ 	.byte	0x02, 0x09, 0x00, 0x00, 0x02, 0x02, 0x01, 0x00, 0x02, 0x05, 0x05, 0x00, 0x03, 0x07, 0x01, 0x01
        /*0010*/ 	.byte	0x02, 0x03, 0x00, 0x00, 0x02, 0x06, 0x01, 0x00, 0x04, 0x0b, 0x08, 0x00, 0x01, 0x00, 0x00, 0x00
        /*0020*/ 	.byte	0x00, 0x00, 0x00, 0x00


//--------------------- .nv.info.gneb             --------------------------
	.section	.nv.info.gneb,"",@"SHT_CUDA_INFO"
	.sectionflags	@""
	.align	4


	//----- nvinfo : EIATTR_CUDA_API_VERSION
	.align		4
        /*0000*/ 	.byte	0x04, 0x37
        /*0002*/ 	.short	(.L_11 - .L_10)
.L_10:
        /*0004*/ 	.word	0x00000082


	//----- nvinfo : EIATTR_KPARAM_INFO
	.align		4
.L_11:
        /*0008*/ 	.byte	0x04, 0x17
        /*000a*/ 	.short	(.L_13 - .L_12)
.L_12:
        /*000c*/ 	.word	0x00000000
        /*0010*/ 	.short	0x0013
        /*0012*/ 	.short	0x0070
        /*0014*/ 	.byte	0x00, 0xf0, 0x11, 0x00


	//----- nvinfo : EIATTR_KPARAM_INFO
	.align		4
.L_13:
        /*0018*/ 	.byte	0x04, 0x17
        /*001a*/ 	.short	(.L_15 - .L_14)
.L_14:
        /*001c*/ 	.word	0x00000000
        /*0020*/ 	.short	0x0012
        /*0022*/ 	.short	0x006c
        /*0024*/ 	.byte	0x00, 0xf0, 0x11, 0x00


	//----- nvinfo : EIATTR_KPARAM_INFO
	.align		4
.L_15:
        /*0028*/ 	.byte	0x04, 0x17
        /*002a*/ 	.short	(.L_17 - .L_16)
.L_16:
        /*002c*/ 	.word	0x00000000
        /*0030*/ 	.short	0x0011
        /*0032*/ 	.short	0x0068
        /*0034*/ 	.byte	0x00, 0xf0, 0x11, 0x00


	//----- nvinfo : EIATTR_KPARAM_INFO
	.align		4
.L_17:
        /*0038*/ 	.byte	0x04, 0x17
        /*003a*/ 	.short	(.L_19 - .L_18)
.L_18:
        /*003c*/ 	.word	0x00000000
        /*0040*/ 	.short	0x0010
        /*0042*/ 	.short	0x0064
        /*0044*/ 	.byte	0x00, 0xf0, 0x11, 0x00


	//----- nvinfo : EIATTR_KPARAM_INFO
	.align		4
.L_19:
        /*0048*/ 	.byte	0x04, 0x17
        /*004a*/ 	.short	(.L_21 - .L_20)
.L_20:
        /*004c*/ 	.word	0x00000000
        /*0050*/ 	.short	0x000f
        /*0052*/ 	.short	0x0060
        /*0054*/ 	.byte	0x00, 0xf0, 0x11, 0x00


	//----- nvinfo : EIATTR_KPARAM_INFO
	.align		4
.L_21:
        /*0058*/ 	.byte	0x04, 0x17
        /*005a*/ 	.short	(.L_23 - .L_22)
.L_22:
        /*005c*/ 	.word	0x00000000
        /*0060*/ 	.short	0x000e
        /*0062*/ 	.short	0x005c
        /*0064*/ 	.byte	0x00, 0xf0, 0x11, 0x00


	//----- nvinfo : EIATTR_KPARAM_INFO
	.align		4
.L_23:
        /*0068*/ 	.byte	0x04, 0x17
        /*006a*/ 	.short	(.L_25 - .L_24)
.L_24:
        /*006c*/ 	.word	0x00000000
        /*0070*/ 	.short	0x000d
        /*0072*/ 	.short	0x0058
        /*0074*/ 	.byte	0x00, 0xf0, 0x11, 0x00


	//----- nvinfo : EIATTR_KPARAM_INFO
	.align		4
.L_25:
        /*0078*/ 	.byte	0x04, 0x17
        /*007a*/ 	.short	(.L_27 - .L_26)
.L_26:
        /*007c*/ 	.word	0x00000000
        /*0080*/ 	.short	0x000c
        /*0082*/ 	.short	0x0054
        /*0084*/ 	.byte	0x00, 0xf0, 0x11, 0x00


	//----- nvinfo : EIATTR_KPARAM_INFO
	.align		4
.L_27:
        /*0088*/ 	.byte	0x04, 0x17
        /*008a*/ 	.short	(.L_29 - .L_28)
.L_28:
        /*008c*/ 	.word	0x00000000
        /*0090*/ 	.short	0x000b
        /*0092*/ 	.short	0x0050
        /*0094*/ 	.byte	0x00, 0xf0, 0x11, 0x00


	//----- nvinfo : EIATTR_KPARAM_INFO
	.align		4
.L_29:
        /*0098*/ 	.byte	0x04, 0x17
        /*009a*/ 	.short	(.L_31 - .L_30)
.L_30:
        /*009c*/ 	.word	0x00000000
        /*00a0*/ 	.short	0x000a
        /*00a2*/ 	.short	0x004c
        /*00a4*/ 	.byte	0x00, 0xf0, 0x11, 0x00


	//----- nvinfo : EIATTR_KPARAM_INFO
	.align		4
.L_31:
        /*00a8*/ 	.byte	0x04, 0x17
        /*00aa*/ 	.short	(.L_33 - .L_32)
.L_32:
        /*00ac*/ 	.word	0x00000000
        /*00b0*/ 	.short	0x0009
        /*00b2*/ 	.short	0x0048
        /*00b4*/ 	.byte	0x00, 0xf0, 0x11, 0x00


	//----- nvinfo : EIATTR_KPARAM_INFO
	.align		4
.L_33:
        /*00b8*/ 	.byte	0x04, 0x17
        /*00ba*/ 	.short	(.L_35 - .L_34)
.L_34:
        /*00bc*/ 	.word	0x00000000
        /*00c0*/ 	.short	0x0008
        /*00c2*/ 	.short	0x0040
        /*00c4*/ 	.byte	0x00, 0xf0, 0x21, 0x00


	//----- nvinfo : EIATTR_KPARAM_INFO
	.align		4
.L_35:
        /*00c8*/ 	.byte	0x04, 0x17
        /*00ca*/ 	.short	(.L_37 - .L_36)
.L_36:
        /*00cc*/ 	.word	0x00000000
        /*00d0*/ 	.short	0x0007
        /*00d2*/ 	.short	0x0038
        /*00d4*/ 	.byte	0x00, 0xf0, 0x21, 0x00


	//----- nvinfo : EIATTR_KPARAM_INFO
	.align		4
.L_37:
        /*00d8*/ 	.byte	0x04, 0x17
        /*00da*/ 	.short	(.L_39 - .L_38)
.L_38:
        /*00dc*/ 	.word	0x00000000
        /*00e0*/ 	.short	0x0006
        /*00e2*/ 	.short	0x0030
        /*00e4*/ 	.byte	0x00, 0xf0, 0x21, 0x00


	//----- nvinfo : EIATTR_KPARAM_INFO
	.align		4
.L_39:
        /*00e8*/ 	.byte	0x04, 0x17
        /*00ea*/ 	.short	(.L_41 - .L_40)
.L_40:
        /*00ec*/ 	.word	0x00000000
        /*00f0*/ 	.short	0x0005
        /*00f2*/ 	.short	0x0028
        /*00f4*/ 	.byte	0x00, 0xf0, 0x21, 0x00


	//----- nvinfo : EIATTR_KPARAM_INFO
	.align		4
.L_41:
        /*00f8*/ 	.byte	0x04, 0x17
        /*00fa*/ 	.short	(.L_43 - .L_42)
.L_42:
        /*00fc*/ 	.word	0x00000000
        /*0100*/ 	.short	0x0004
        /*0102*/ 	.short	0x0020
        /*0104*/ 	.byte	0x00, 0xf0, 0x21, 0x00


	//----- nvinfo : EIATTR_KPARAM_INFO
	.align		4
.L_43:
        /*0108*/ 	.byte	0x04, 0x17
        /*010a*/ 	.short	(.L_45 - .L_44)
.L_44:
        /*010c*/ 	.word	0x00000000
        /*0110*/ 	.short	0x0003
        /*0112*/ 	.short	0x0018
        /*0114*/ 	.byte	0x00, 0xf0, 0x21, 0x00


	//----- nvinfo : EIATTR_KPARAM_INFO
	.align		4
.L_45:
        /*0118*/ 	.byte	0x04, 0x17
        /*011a*/ 	.short	(.L_47 - .L_46)
.L_46:
        /*011c*/ 	.word	0x00000000
        /*0120*/ 	.short	0x0002
        /*0122*/ 	.short	0x0010
        /*0124*/ 	.byte	0x00, 0xf0, 0x21, 0x00


	//----- nvinfo : EIATTR_KPARAM_INFO
	.align		4
.L_47:
        /*0128*/ 	.byte	0x04, 0x17
        /*012a*/ 	.short	(.L_49 - .L_48)
.L_48:
        /*012c*/ 	.word	0x00000000
        /*0130*/ 	.short	0x0001
        /*0132*/ 	.short	0x0008
        /*0134*/ 	.byte	0x00, 0xf0, 0x21, 0x00


	//----- nvinfo : EIATTR_KPARAM_INFO
	.align		4
.L_49:
        /*0138*/ 	.byte	0x04, 0x17
        /*013a*/ 	.short	(.L_51 - .L_50)
.L_50:
        /*013c*/ 	.word	0x00000000
        /*0140*/ 	.short	0x0000
        /*0142*/ 	.short	0x0000
        /*0144*/ 	.byte	0x00, 0xf0, 0x21, 0x00


	//----- nvinfo : EIATTR_SPARSE_MMA_MASK
	.align		4
.L_51:
        /*0148*/ 	.byte	0x03, 0x50
        /*014a*/ 	.short	0x0000


	//----- nvinfo : EIATTR_MAXREG_COUNT
	.align		4
        /*014c*/ 	.byte	0x03, 0x1b
        /*014e*/ 	.short	0x00ff


	//----- nvinfo : EIATTR_MERCURY_ISA_VERSION
	.align		4
        /*0150*/ 	.byte	0x03, 0x5f
        /*0152*/ 	.short	0x0101


	//----- nvinfo : EIATTR_VRC_CTA_INIT_COUNT
	.align		4
        /*0154*/ 	.byte	0x02, 0x4a
	.zero		1
	.zero		1


	//----- nvinfo : EIATTR_EXIT_INSTR_OFFSETS
	.align		4
        /*0158*/ 	.byte	0x04, 0x1c
        /*015a*/ 	.short	(.L_53 - .L_52)


	//   ....[0]....
.L_52:
        /*015c*/ 	.word	0x00000120


	//   ....[1]....
        /*0160*/ 	.word	0x00000470


	//   ....[2]....
        /*0164*/ 	.word	0x00000b40


	//----- nvinfo : EIATTR_CRS_STACK_SIZE
	.align		4
.L_53:
        /*0168*/ 	.byte	0x04, 0x1e
        /*016a*/ 	.short	(.L_55 - .L_54)
.L_54:
        /*016c*/ 	.word	0x00000000


	//----- nvinfo : EIATTR_CBANK_PARAM_SIZE
	.align		4
.L_55:
        /*0170*/ 	.byte	0x03, 0x19
        /*0172*/ 	.short	0x0074


	//----- nvinfo : EIATTR_PARAM_CBANK
	.align		4
        /*0174*/ 	.byte	0x04, 0x0a
        /*0176*/ 	.short	(.L_57 - .L_56)
	.align		4
.L_56:
        /*0178*/ 	.word	index@(.nv.constant0.gneb)
        /*017c*/ 	.short	0x0380
        /*017e*/ 	.short	0x0074


	//----- nvinfo : EIATTR_SW_WAR
	.align		4
.L_57:
        /*0180*/ 	.byte	0x04, 0x36
        /*0182*/ 	.short	(.L_59 - .L_58)
.L_58:
        /*0184*/ 	.word	0x00000008
.L_59:


//--------------------- .nv.callgraph             --------------------------
	.section	.nv.callgraph,"",@"SHT_CUDA_CALLGRAPH"
	.align	4
	.sectionentsize	8
	.align		4
        /*0000*/ 	.word	0x00000000
	.align		4
        /*0004*/ 	.word	0xffffffff
	.align		4
        /*0008*/ 	.word	0x00000000
	.align		4
        /*000c*/ 	.word	0xfffffffe
	.align		4
        /*0010*/ 	.word	0x00000000
	.align		4
        /*0014*/ 	.word	0xfffffffd
	.align		4
        /*0018*/ 	.word	0x00000000
	.align		4
        /*001c*/ 	.word	0xfffffffc


//--------------------- .text.gneb                --------------------------
	.section	.text.gneb,"ax",@progbits
	.align	128
        .global         gneb
        .type           gneb,@function
        .size           gneb,(.L_x_22 - gneb)
        .other          gneb,@"STO_CUDA_ENTRY STV_DEFAULT"
gneb:
.text.gneb:
[----:B------:R-:W-:Y:S01]  /*0000*/  LDC R1, c[0x0][0x37c] ;  /* 0x0000df00ff017b82 */ /* 0x000fe20000000800 */
[----:B------:R-:W0:Y:S01]  /*0010*/  S2R R0, SR_CTAID.Y ;  /* 0x0000000000007919 */ /* 0x000e220000002600 */
[----:B------:R-:W1:Y:S06]  /*0020*/  LDCU UR4, c[0x0][0x360] ;  /* 0x00006c00ff0477ac */ /* 0x000e6c0008000800 */
[----:B------:R-:W2:Y:S01]  /*0030*/  LDC R6, c[0x0][0x3d0] ;  /* 0x0000f400ff067b82 */ /* 0x000ea20000000800 */
[----:B------:R-:W0:Y:S01]  /*0040*/  S2R R5, SR_TID.Y ;  /* 0x0000000000057919 */ /* 0x000e220000002200 */
[----:B------:R-:W0:Y:S01]  /*0050*/  LDCU UR5, c[0x0][0x364] ;  /* 0x00006c80ff0577ac */ /* 0x000e220008000800 */
[----:B------:R-:W1:Y:S01]  /*0060*/  S2R R10, SR_CTAID.X ;  /* 0x00000000000a7919 */ /* 0x000e620000002500 */
[----:B------:R-:W3:Y:S01]  /*0070*/  LDCU.64 UR8, c[0x0][0x3c8] ;  /* 0x00007900ff0877ac */ /* 0x000ee20008000a00 */
[----:B------:R-:W1:Y:S01]  /*0080*/  S2R R3, SR_TID.X ;  /* 0x0000000000037919 */ /* 0x000e620000002100 */
[----:B------:R-:W4:Y:S01]  /*0090*/  LDCU UR6, c[0x0][0x368] ;  /* 0x00006d00ff0677ac */ /* 0x000f220008000800 */
[----:B------:R-:W4:Y:S01]  /*00a0*/  S2R R2, SR_CTAID.Z ;  /* 0x0000000000027919 */ /* 0x000f220000002700 */
[----:B------:R-:W4:Y:S01]  /*00b0*/  S2R R7, SR_TID.Z ;  /* 0x0000000000077919 */ /* 0x000f220000002300 */
[----:B0-----:R-:W-:-:S05]  /*00c0*/  IMAD R0, R0, UR5, R5 ;  /* 0x0000000500007c24 */ /* 0x001fca000f8e0205 */
[----:B---3--:R-:W-:Y:S01]  /*00d0*/  ISETP.GE.AND P0, PT, R0, UR9, PT ;  /* 0x0000000900007c0c */ /* 0x008fe2000bf06270 */
[----:B-1----:R-:W-:-:S05]  /*00e0*/  IMAD R10, R10, UR4, R3 ;  /* 0x000000040a0a7c24 */ /* 0x002fca000f8e0203 */
[----:B------:R-:W-:Y:S01]  /*00f0*/  ISETP.GE.OR P0, PT, R10, UR8, P0 ;  /* 0x000000080a007c0c */ /* 0x000fe20008706670 */
[----:B----4-:R-:W-:-:S05]  /*0100*/  IMAD R3, R2, UR6, R7 ;  /* 0x0000000602037c24 */ /* 0x010fca000f8e0207 */
[----:B--2---:R-:W-:-:S13]  /*0110*/  ISETP.GE.OR P0, PT, R3, R6, P0 ;  /* 0x000000060300720c */ /* 0x004fda0000706670 */
[----:B------:R-:W-:Y:S05]  /*0120*/  @P0 EXIT ;  /* 0x000000000000094d */ /* 0x000fea0003800000 */
[----:B------:R-:W0:Y:S01]  /*0130*/  LDC R9, c[0x0][0x3d4] ;  /* 0x0000f500ff097b82 */ /* 0x000e220000000800 */
[----:B------:R-:W1:Y:S01]  /*0140*/  LDCU UR4, c[0x0][0x3d8] ;  /* 0x00007b00ff0477ac */ /* 0x000e620008000800 */
[----:B0-----:R-:W-:-:S04]  /*0150*/  IABS R7, R9 ;  /* 0x0000000900077213 */ /* 0x001fc80000000000 */
[----:B------:R-:W0:Y:S08]  /*0160*/  I2F.RP R2, R7 ;  /* 0x0000000700027306 */ /* 0x000e300000209400 */
[----:B0-----:R-:W0:Y:S02]  /*0170*/  MUFU.RCP R2, R2 ;  /* 0x0000000200027308 */ /* 0x001e240000001000 */
[----:B0-----:R-:W-:-:S06]  /*0180*/  VIADD R4, R2, 0xffffffe ;  /* 0x0ffffffe02047836 */ /* 0x001fcc0000000000 */
[----:B------:R0:W2:Y:S02]  /*0190*/  F2I.FTZ.U32.TRUNC.NTZ R5, R4 ;  /* 0x0000000400057305 */ /* 0x0000a4000021f000 */
[----:B0-----:R-:W-:Y:S02]  /*01a0*/  HFMA2 R4, -RZ, RZ, 0, 0 ;  /* 0x00000000ff047431 */ /* 0x001fe400000001ff */
[----:B--2---:R-:W-:-:S04]  /*01b0*/  IMAD.MOV R8, RZ, RZ, -R5 ;  /* 0x000000ffff087224 */ /* 0x004fc800078e0a05 */
[----:B------:R-:W-:Y:S01]  /*01c0*/  IMAD R11, R8, R7, RZ ;  /* 0x00000007080b7224 */ /* 0x000fe200078e02ff */
[----:B------:R-:W-:-:S03]  /*01d0*/  IABS R8, R6 ;  /* 0x0000000600087213 */ /* 0x000fc60000000000 */
[----:B------:R-:W-:Y:S01]  /*01e0*/  IMAD.HI.U32 R5, R5, R11, R4 ;  /* 0x0000000b05057227 */ /* 0x000fe200078e0004 */
[----:B------:R-:W-:-:S05]  /*01f0*/  IABS R11, R3 ;  /* 0x00000003000b7213 */ /* 0x000fca0000000000 */
[----:B------:R-:W-:-:S04]  /*0200*/  IMAD.HI.U32 R5, R5, R8, RZ ;  /* 0x0000000805057227 */ /* 0x000fc800078e00ff */
[----:B------:R-:W-:-:S04]  /*0210*/  IMAD.MOV R2, RZ, RZ, -R5 ;  /* 0x000000ffff027224 */ /* 0x000fc800078e0a05 */
[----:B------:R-:W-:-:S05]  /*0220*/  IMAD R2, R7, R2, R8 ;  /* 0x0000000207027224 */ /* 0x000fca00078e0208 */
[----:B------:R-:W-:-:S13]  /*0230*/  ISETP.GT.U32.AND P2, PT, R7, R2, PT ;  /* 0x000000020700720c */ /* 0x000fda0003f44070 */
[-C--:B------:R-:W-:Y:S01]  /*0240*/  @!P2 IADD3 R2, PT, PT, R2, -R7.reuse, RZ ;  /* 0x800000070202a210 */ /* 0x080fe20007ffe0ff */
[----:B------:R-:W-:Y:S01]  /*0250*/  @!P2 VIADD R5, R5, 0x1 ;  /* 0x000000010505a836 */ /* 0x000fe20000000000 */
[----:B------:R-:W-:Y:S02]  /*0260*/  ISETP.NE.AND P2, PT, R9, RZ, PT ;  /* 0x000000ff0900720c */ /* 0x000fe40003f45270 */
[----:B------:R-:W-:Y:S02]  /*0270*/  ISETP.GE.U32.AND P0, PT, R2, R7, PT ;  /* 0x000000070200720c */ /* 0x000fe40003f06070 */
[----:B------:R-:W-:-:S04]  /*0280*/  LOP3.LUT R2, R6, R9, RZ, 0x3c, !PT ;  /* 0x0000000906027212 */ /* 0x000fc800078e3cff */
[----:B------:R-:W-:-:S07]  /*0290*/  ISETP.GE.AND P1, PT, R2, RZ, PT ;  /* 0x000000ff0200720c */ /* 0x000fce0003f26270 */
[----:B------:R-:W-:-:S05]  /*02a0*/  @P0 IADD3 R5, PT, PT, R5, 0x1, RZ ;  /* 0x0000000105050810 */ /* 0x000fca0007ffe0ff */
[----:B------:R-:W-:-:S05]  /*02b0*/  IMAD.MOV.U32 R8, RZ, RZ, R5 ;  /* 0x000000ffff087224 */ /* 0x000fca00078e0005 */
[----:B------:R-:W-:Y:S02]  /*02c0*/  @!P1 IADD3 R8, PT, PT, -R8, RZ, RZ ;  /* 0x000000ff08089210 */ /* 0x000fe40007ffe1ff */
[----:B------:R-:W-:-:S04]  /*02d0*/  @!P2 LOP3.LUT R8, RZ, R9, RZ, 0x33, !PT ;  /* 0x00000009ff08a212 */ /* 0x000fc800078e33ff */
[-C--:B------:R-:W-:Y:S02]  /*02e0*/  IABS R7, R8.reuse ;  /* 0x0000000800077213 */ /* 0x080fe40000000000 */
[----:B------:R-:W-:Y:S02]  /*02f0*/  IABS R12, R8 ;  /* 0x00000008000c7213 */ /* 0x000fe40000000000 */
[----:B------:R-:W0:Y:S08]  /*0300*/  I2F.RP R2, R7 ;  /* 0x0000000700027306 */ /* 0x000e300000209400 */
[----:B0-----:R-:W0:Y:S02]  /*0310*/  MUFU.RCP R2, R2 ;  /* 0x0000000200027308 */ /* 0x001e240000001000 */
[----:B0-----:R-:W-:-:S02]  /*0320*/  VIADD R4, R2, 0xffffffe ;  /* 0x0ffffffe02047836 */ /* 0x001fc40000000000 */
[----:B------:R-:W-:-:S04]  /*0330*/  IMAD.MOV R2, RZ, RZ, -R12 ;  /* 0x000000ffff027224 */ /* 0x000fc800078e0a0c */
[----:B------:R0:W2:Y:S02]  /*0340*/  F2I.FTZ.U32.TRUNC.NTZ R5, R4 ;  /* 0x0000000400057305 */ /* 0x0000a4000021f000 */
[----:B0-----:R-:W-:Y:S02]  /*0350*/  MOV R4, RZ ;  /* 0x000000ff00047202 */ /* 0x001fe40000000f00 */
[----:B--2---:R-:W-:-:S05]  /*0360*/  IADD3 R6, PT, PT, RZ, -R5, RZ ;  /* 0x80000005ff067210 */ /* 0x004fca0007ffe0ff */
[----:B------:R-:W-:Y:S02]  /*0370*/  IMAD R9, R6, R7, RZ ;  /* 0x0000000706097224 */ /* 0x000fe400078e02ff */
[----:B------:R-:W-:Y:S02]  /*0380*/  IMAD.MOV.U32 R6, RZ, RZ, R11 ;  /* 0x000000ffff067224 */ /* 0x000fe400078e000b */
[----:B------:R-:W-:-:S06]  /*0390*/  IMAD.HI.U32 R5, R5, R9, R4 ;  /* 0x0000000905057227 */ /* 0x000fcc00078e0004 */
[----:B------:R-:W-:-:S04]  /*03a0*/  IMAD.HI.U32 R5, R5, R6, RZ ;  /* 0x0000000605057227 */ /* 0x000fc800078e00ff */
        /* <DEDUP_REMOVED lines=8> */
[----:B------:R-:W-:-:S06]  /*0430*/  @P0 IADD3 R5, PT, PT, R5, 0x1, RZ ;  /* 0x0000000105050810 */ /* 0x000fcc0007ffe0ff */
[----:B------:R-:W-:Y:S01]  /*0440*/  @!P1 IMAD.MOV R5, RZ, RZ, -R5 ;  /* 0x000000ffff059224 */ /* 0x000fe200078e0a05 */
[----:B------:R-:W-:-:S04]  /*0450*/  @!P2 LOP3.LUT R5, RZ, R8, RZ, 0x33, !PT ;  /* 0x00000008ff05a212 */ /* 0x000fc800078e33ff */
[----:B-1----:R-:W-:-:S13]  /*0460*/  ISETP.NE.AND P0, PT, R5, UR4, PT ;  /* 0x0000000405007c0c */ /* 0x002fda000bf05270 */
[----:B------:R-:W-:Y:S05]  /*0470*/  @P0 EXIT ;  /* 0x000000000000094d */ /* 0x000fea0003800000 */
[----:B------:R-:W0:Y:S01]  /*0480*/  LDCU UR5, c[0x0][0x3dc] ;  /* 0x00007b80ff0577ac */ /* 0x000e220008000800 */
[----:B------:R-:W1:Y:S01]  /*0490*/  LDC.64 R4, c[0x0][0x398] ;  /* 0x0000e600ff047b82 */ /* 0x000e620000000a00 */
[----:B------:R-:W-:Y:S01]  /*04a0*/  IMAD R3, R3, UR9, R0 ;  /* 0x0000000903037c24 */ /* 0x000fe2000f8e0200 */
[----:B------:R-:W2:Y:S03]  /*04b0*/  LDCU.64 UR6, c[0x0][0x358] ;  /* 0x00006b00ff0677ac */ /* 0x000ea60008000a00 */
[----:B------:R-:W-:Y:S01]  /*04c0*/  IMAD R10, R3, UR8, R10 ;  /* 0x00000008030a7c24 */ /* 0x000fe2000f8e020a */
[----:B0-----:R-:W-:Y:S02]  /*04d0*/  UIADD3 UR4, UPT, UPT, UR5, -0xd000000, URZ ;  /* 0xf300000005047890 */ /* 0x001fe4000fffe0ff */
[----:B------:R-:W0:Y:S02]  /*04e0*/  MUFU.RSQ R2, UR5 ;  /* 0x0000000500027d08 */ /* 0x000e240008001400 */
[----:B------:R-:W-:Y:S01]  /*04f0*/  UISETP.GT.U32.AND UP0, UPT, UR4, 0x727fffff, UPT ;  /* 0x727fffff0400788c */ /* 0x000fe2000bf04070 */
[----:B-1----:R-:W-:-:S08]  /*0500*/  IMAD.WIDE R4, R10, 0x4, R4 ;  /* 0x000000040a047825 */ /* 0x002fd000078e0204 */
[----:B0-2---:R-:W-:Y:S05]  /*0510*/  BRA.U !UP0, `(.L_x_0) ;  /* 0x0000000108107547 */ /* 0x005fea000b800000 */
[----:B------:R-:W-:-:S07]  /*0520*/  MOV R6, 0x540 ;  /* 0x0000054000067802 */ /* 0x000fce0000000f00 */
[----:B------:R-:W-:Y:S05]  /*0530*/  CALL.REL.NOINC `($__internal_0_$__cuda_sm20_sqrt_rn_f32_slowpath) ;  /* 0x0000000400847944 */ /* 0x000fea0003c00000 */
[----:B------:R-:W-:Y:S01]  /*0540*/  MOV R3, R0 ;  /* 0x0000000000037202 */ /* 0x000fe20000000f00 */
[----:B------:R-:W-:Y:S06]  /*0550*/  BRA `(.L_x_1) ;  /* 0x0000000000107947 */ /* 0x000fec0003800000 */
.L_x_0:
[C---:B------:R-:W-:Y:S01]  /*0560*/  FMUL.FTZ R3, R2.reuse, UR5 ;  /* 0x0000000502037c20 */ /* 0x040fe20008410000 */
[----:B------:R-:W-:-:S03]  /*0570*/  FMUL.FTZ R2, R2, 0.5 ;  /* 0x3f00000002027820 */ /* 0x000fc60000410000 */
[----:B------:R-:W-:-:S04]  /*0580*/  FFMA R0, -R3, R3, UR5 ;  /* 0x0000000503007e23 */ /* 0x000fc80008000103 */
[----:B------:R-:W-:-:S07]  /*0590*/  FFMA R3, R0, R2, R3 ;  /* 0x0000000200037223 */ /* 0x000fce0000000003 */
.L_x_1:
[----:B------:R-:W2:Y:S01]  /*05a0*/  LDG.E.CONSTANT R0, desc[UR6][R4.64] ;  /* 0x0000000604007981 */ /* 0x000ea2000c1e9900 */
[----:B------:R-:W0:Y:S01]  /*05b0*/  MUFU.RCP R2, R3 ;  /* 0x0000000300027308 */ /* 0x000e220000001000 */
[----:B------:R-:W-:Y:S01]  /*05c0*/  BSSY.RECONVERGENT B0, `(.L_x_2) ;  /* 0x000000b000007945 */ /* 0x000fe20003800200 */
[----:B0-----:R-:W-:-:S04]  /*05d0*/  FFMA R7, R2, -R3, 1 ;  /* 0x3f80000002077423 */ /* 0x001fc80000000803 */
[----:B------:R-:W-:Y:S02]  /*05e0*/  FFMA R7, R2, R7, R2 ;  /* 0x0000000702077223 */ /* 0x000fe40000000002 */
[----:B--2---:R-:W0:Y:S02]  /*05f0*/  FCHK P0, R0, R3 ;  /* 0x0000000300007302 */ /* 0x004e240000000000 */
[----:B------:R-:W-:-:S04]  /*0600*/  FFMA R8, R0, R7, RZ ;  /* 0x0000000700087223 */ /* 0x000fc800000000ff */
[----:B------:R-:W-:-:S04]  /*0610*/  FFMA R2, R8, -R3, R0 ;  /* 0x8000000308027223 */ /* 0x000fc80000000000 */
[----:B------:R-:W-:Y:S01]  /*0620*/  FFMA R8, R7, R2, R8 ;  /* 0x0000000207087223 */ /* 0x000fe20000000008 */
[----:B0-----:R-:W-:Y:S06]  /*0630*/  @!P0 BRA `(.L_x_3) ;  /* 0x00000000000c8947 */ /* 0x001fec0003800000 */
[----:B------:R-:W-:-:S07]  /*0640*/  MOV R2, 0x660 ;  /* 0x0000066000027802 */ /* 0x000fce0000000f00 */
[----:B------:R-:W-:Y:S05]  /*0650*/  CALL.REL.NOINC `($__internal_1_$__cuda_sm3x_div_rn_noftz_f32_slowpath) ;  /* 0x0000000400a07944 */ /* 0x000fea0003c00000 */
[----:B------:R-:W-:-:S07]  /*0660*/  IMAD.MOV.U32 R8, RZ, RZ, R0 ;  /* 0x000000ffff087224 */ /* 0x000fce00078e0000 */
.L_x_3:
[----:B------:R-:W-:Y:S05]  /*0670*/  BSYNC.RECONVERGENT B0 ;  /* 0x0000000000007941 */ /* 0x000fea0003800200 */
.L_x_2:
[----:B------:R-:W0:Y:S02]  /*0680*/  LDC.64 R4, c[0x0][0x3a0] ;  /* 0x0000e800ff047b82 */ /* 0x000e240000000a00 */
[----:B0-----:R-:W-:-:S06]  /*0690*/  IMAD.WIDE R4, R10, 0x4, R4 ;  /* 0x000000040a047825 */ /* 0x001fcc00078e0204 */
        /* <DEDUP_REMOVED lines=10> */
[----:B------:R-:W-:Y:S02]  /*0740*/  MOV R0, R4 ;  /* 0x0000000400007202 */ /* 0x000fe40000000f00 */
[----:B------:R-:W-:-:S07]  /*0750*/  MOV R2, 0x770 ;  /* 0x0000077000027802 */ /* 0x000fce0000000f00 */
[----:B------:R-:W-:Y:S05]  /*0760*/  CALL.REL.NOINC `($__internal_1_$__cuda_sm3x_div_rn_noftz_f32_slowpath) ;  /* 0x00000004005c7944 */ /* 0x000fea0003c00000 */
[----:B------:R-:W-:-:S07]  /*0770*/  IMAD.MOV.U32 R9, RZ, RZ, R0 ;  /* 0x000000ffff097224 */ /* 0x000fce00078e0000 */
.L_x_5:
[----:B------:R-:W-:Y:S05]  /*0780*/  BSYNC.RECONVERGENT B0 ;  /* 0x0000000000007941 */ /* 0x000fea0003800200 */
.L_x_4:
        /* <DEDUP_REMOVED lines=16> */
.L_x_7:
[----:B------:R-:W-:Y:S05]  /*0890*/  BSYNC.RECONVERGENT B0 ;  /* 0x0000000000007941 */ /* 0x000fea0003800200 */
.L_x_6:
[----:B------:R-:W0:Y:S01]  /*08a0*/  LDC.64 R6, c[0x0][0x388] ;  /* 0x0000e200ff067b82 */ /* 0x000e220000000a00 */
[----:B------:R-:W1:Y:S07]  /*08b0*/  LDCU UR4, c[0x0][0x3d8] ;  /* 0x00007b00ff0477ac */ /* 0x000e6e0008000800 */
[----:B------:R-:W2:Y:S08]  /*08c0*/  LDC.64 R2, c[0x0][0x380] ;  /* 0x0000e000ff027b82 */ /* 0x000eb00000000a00 */
[----:B------:R-:W3:Y:S08]  /*08d0*/  LDC.64 R4, c[0x0][0x390] ;  /* 0x0000e400ff047b82 */ /* 0x000ef00000000a00 */
[----:B------:R-:W4:Y:S01]  /*08e0*/  LDC.64 R18, c[0x0][0x3b8] ;  /* 0x0000ee00ff127b82 */ /* 0x000f220000000a00 */
[----:B0-----:R-:W-:-:S05]  /*08f0*/  IMAD.WIDE R6, R10, 0x4, R6 ;  /* 0x000000040a067825 */ /* 0x001fca00078e0206 */
[----:B------:R-:W5:Y:S02]  /*0900*/  LDG.E R14, desc[UR6][R6.64] ;  /* 0x00000006060e7981 */ /* 0x000f64000c1e1900 */
[----:B------:R-:W0:Y:S01]  /*0910*/  LDC.64 R16, c[0x0][0x3b0] ;  /* 0x0000ec00ff107b82 */ /* 0x000e220000000a00 */
[----:B--2---:R-:W-:-:S05]  /*0920*/  IMAD.WIDE R2, R10, 0x4, R2 ;  /* 0x000000040a027825 */ /* 0x004fca00078e0202 */
[----:B------:R-:W2:Y:S02]  /*0930*/  LDG.E R11, desc[UR6][R2.64] ;  /* 0x00000006020b7981 */ /* 0x000ea4000c1e1900 */
[----:B------:R-:W1:Y:S01]  /*0940*/  LDC.64 R12, c[0x0][0x3c0] ;  /* 0x0000f000ff0c7b82 */ /* 0x000e620000000a00 */
[----:B---3--:R-:W-:-:S05]  /*0950*/  IMAD.WIDE R4, R10, 0x4, R4 ;  /* 0x000000040a047825 */ /* 0x008fca00078e0204 */
[----:B------:R-:W3:Y:S01]  /*0960*/  LDG.E R0, desc[UR6][R4.64] ;  /* 0x0000000604007981 */ /* 0x000ee2000c1e1900 */
[C---:B----4-:R-:W-:Y:S01]  /*0970*/  IMAD.WIDE R20, R10.reuse, 0x4, R18 ;  /* 0x000000040a147825 */ /* 0x050fe200078e0212 */
[----:B------:R-:W4:Y:S05]  /*0980*/  LDC R24, c[0x0][0x3f0] ;  /* 0x0000fc00ff187b82 */ /* 0x000f2a0000000800 */
[----:B------:R-:W3:Y:S01]  /*0990*/  LDG.E.CONSTANT R20, desc[UR6][R20.64] ;  /* 0x0000000614147981 */ /* 0x000ee2000c1e9900 */
[C---:B0-----:R-:W-:Y:S02]  /*09a0*/  IMAD.WIDE R16, R10.reuse, 0x4, R16 ;  /* 0x000000040a107825 */ /* 0x041fe400078e0210 */
[----:B------:R-:W0:Y:S04]  /*09b0*/  LDC.64 R18, c[0x0][0x3e8] ;  /* 0x0000fa00ff127b82 */ /* 0x000e280000000a00 */
[----:B------:R-:W3:Y:S01]  /*09c0*/  LDG.E.CONSTANT R16, desc[UR6][R16.64] ;  /* 0x0000000610107981 */ /* 0x000ee2000c1e9900 */
[----:B-1----:R-:W-:-:S03]  /*09d0*/  IMAD.WIDE R22, R10, 0x4, R12 ;  /* 0x000000040a167825 */ /* 0x002fc600078e020c */
[----:B------:R-:W1:Y:S02]  /*09e0*/  LDC.64 R12, c[0x0][0x3e0] ;  /* 0x0000f800ff0c7b82 */ /* 0x000e640000000a00 */
[----:B------:R-:W3:Y:S01]  /*09f0*/  LDG.E.CONSTANT R10, desc[UR6][R22.64] ;  /* 0x00000006160a7981 */ /* 0x000ee2000c1e9900 */
[----:B----4-:R-:W-:-:S04]  /*0a00*/  ISETP.NE.AND P0, PT, R24, UR4, PT ;  /* 0x0000000418007c0c */ /* 0x010fc8000bf05270 */
[----:B0-----:R-:W-:Y:S01]  /*0a10*/  ISETP.EQ.AND P0, PT, R19, 0x1, !P0 ;  /* 0x000000011300780c */ /* 0x001fe20004702270 */
[----:B-1----:R-:W-:Y:S01]  /*0a20*/  FADD R12, R13, -R12 ;  /* 0x8000000c0d0c7221 */ /* 0x002fe20000000000 */
[----:B-----5:R-:W-:-:S04]  /*0a30*/  FMUL R24, R14, R9 ;  /* 0x000000090e187220 */ /* 0x020fc80000400000 */
[----:B--2---:R-:W-:-:S04]  /*0a40*/  FFMA R19, R11, R8, R24 ;  /* 0x000000080b137223 */ /* 0x004fc80000000018 */
[----:B---3--:R-:W-:-:S04]  /*0a50*/  FFMA R19, R0, R15, R19 ;  /* 0x0000000f00137223 */ /* 0x008fc80000000013 */
[----:B------:R-:W-:Y:S01]  /*0a60*/  FMUL R13, R19, -2 ;  /* 0xc0000000130d7820 */ /* 0x000fe20000400000 */
[----:B------:R-:W-:-:S04]  /*0a70*/  @!P0 FFMA R13, R12, R18, R19 ;  /* 0x000000120c0d8223 */ /* 0x000fc80000000013 */
[C---:B------:R-:W-:Y:S01]  /*0a80*/  FFMA R9, R13.reuse, R9, R14 ;  /* 0x000000090d097223 */ /* 0x040fe2000000000e */
[----:B------:R-:W-:-:S03]  /*0a90*/  FFMA R11, R13, R8, R11 ;  /* 0x000000080d0b7223 */ /* 0x000fc6000000000b */
[----:B------:R-:W-:Y:S01]  /*0aa0*/  FMUL R8, R9, R20 ;  /* 0x0000001409087220 */ /* 0x000fe20000400000 */
[----:B------:R-:W-:-:S03]  /*0ab0*/  FFMA R13, R13, R15, R0 ;  /* 0x0000000f0d0d7223 */ /* 0x000fc60000000000 */
[----:B------:R-:W-:-:S04]  /*0ac0*/  FFMA R8, R11, R16, R8 ;  /* 0x000000100b087223 */ /* 0x000fc80000000008 */
[----:B------:R-:W-:-:S04]  /*0ad0*/  FFMA R8, R13, R10, R8 ;  /* 0x0000000a0d087223 */ /* 0x000fc80000000008 */
[-C--:B------:R-:W-:Y:S01]  /*0ae0*/  FFMA R11, -R16, R8.reuse, R11 ;  /* 0x00000008100b7223 */ /* 0x080fe2000000010b */
[-C--:B------:R-:W-:Y:S01]  /*0af0*/  FFMA R9, -R20, R8.reuse, R9 ;  /* 0x0000000814097223 */ /* 0x080fe20000000109 */
[----:B------:R-:W-:-:S03]  /*0b00*/  FFMA R13, -R10, R8, R13 ;  /* 0x000000080a0d7223 */ /* 0x000fc6000000010d */
[----:B------:R-:W-:Y:S04]  /*0b10*/  STG.E desc[UR6][R2.64], R11 ;  /* 0x0000000b02007986 */ /* 0x000fe8000c101906 */
[----:B------:R-:W-:Y:S04]  /*0b20*/  STG.E desc[UR6][R6.64], R9 ;  /* 0x0000000906007986 */ /* 0x000fe8000c101906 */
[----:B------:R-:W-:Y:S01]  /*0b30*/  STG.E desc[UR6][R4.64], R13 ;  /* 0x0000000d04007986 */ /* 0x000fe2000c101906 */
[----:B------:R-:W-:Y:S05]  /*0b40*/  EXIT ;  /* 0x000000000000794d */ /* 0x000fea0003800000 */
        .weak           $__internal_0_$__cuda_sm20_sqrt_rn_f32_slowpath
        .type           $__internal_0_$__cuda_sm20_sqrt_rn_f32_slowpath,@function
        .size           $__internal_0_$__cuda_sm20_sqrt_rn_f32_slowpath,($__internal_1_$__cuda_sm3x_div_rn_noftz_f32_slowpath - $__internal_0_$__cuda_sm20_sqrt_rn_f32_slowpath)
$__internal_0_$__cuda_sm20_sqrt_rn_f32_slowpath:
[----:B------:R-:W0:Y:S02]  /*0b50*/  LDC R0, c[0x0][0x3dc] ;  /* 0x0000f700ff007b82 */ /* 0x000e240000000800 */
[----:B0-----:R-:W-:-:S13]  /*0b60*/  LOP3.LUT P0, RZ, R0, 0x7fffffff, RZ, 0xc0, !PT ;  /* 0x7fffffff00ff7812 */ /* 0x001fda000780c0ff */
[----:B------:R-:W0:Y:S01]  /*0b70*/  @!P0 LDC R2, c[0x0][0x3dc] ;  /* 0x0000f700ff028b82 */ /* 0x000e220000000800 */
[----:B------:R-:W-:Y:S05]  /*0b80*/  @!P0 BRA `(.L_x_8) ;  /* 0x0000000000448947 */ /* 0x000fea0003800000 */
[----:B------:R-:W-:-:S13]  /*0b90*/  FSETP.GEU.FTZ.AND P0, PT, R0, RZ, PT ;  /* 0x000000ff0000720b */ /* 0x000fda0003f1e000 */
[----:B0-----:R-:W-:Y:S01]  /*0ba0*/  @!P0 MOV R2, 0x7fffffff ;  /* 0x7fffffff00028802 */ /* 0x001fe20000000f00 */
[----:B------:R-:W-:Y:S06]  /*0bb0*/  @!P0 BRA `(.L_x_8) ;  /* 0x0000000000388947 */ /* 0x000fec0003800000 */
[----:B------:R-:W-:-:S13]  /*0bc0*/  FSETP.GTU.FTZ.AND P0, PT, |R0|, +INF , PT ;  /* 0x7f8000000000780b */ /* 0x000fda0003f1c200 */
[----:B------:R-:W-:Y:S01]  /*0bd0*/  @P0 FADD.FTZ R2, R0, 1 ;  /* 0x3f80000000020421 */ /* 0x000fe20000010000 */
[----:B------:R-:W-:Y:S06]  /*0be0*/  @P0 BRA `(.L_x_8) ;  /* 0x00000000002c0947 */ /* 0x000fec0003800000 */
[----:B------:R-:W-:-:S13]  /*0bf0*/  FSETP.NEU.FTZ.AND P0, PT, |R0|, +INF , PT ;  /* 0x7f8000000000780b */ /* 0x000fda0003f1d200 */
[----:B------:R-:W1:Y:S01]  /*0c00*/  @!P0 LDC R2, c[0x0][0x3dc] ;  /* 0x0000f700ff028b82 */ /* 0x000e620000000800 */
[----:B------:R-:W-:Y:S05]  /*0c10*/  @!P0 BRA `(.L_x_8) ;  /* 0x0000000000208947 */ /* 0x000fea0003800000 */
[----:B------:R-:W-:-:S04]  /*0c20*/  FFMA R0, R0, 1.84467440737095516160e+19, RZ ;  /* 0x5f80000000007823 */ /* 0x000fc800000000ff */
[----:B------:R-:W0:Y:S02]  /*0c30*/  MUFU.RSQ R3, R0 ;  /* 0x0000000000037308 */ /* 0x000e240000001400 */
[----:B0-----:R-:W-:Y:S01]  /*0c40*/  FMUL.FTZ R7, R0, R3 ;  /* 0x0000000300077220 */ /* 0x001fe20000410000 */
[----:B------:R-:W-:-:S03]  /*0c50*/  FMUL.FTZ R3, R3, 0.5 ;  /* 0x3f00000003037820 */ /* 0x000fc60000410000 */
[----:B-1----:R-:W-:-:S04]  /*0c60*/  FADD.FTZ R2, -R7, -RZ ;  /* 0x800000ff07027221 */ /* 0x002fc80000010100 */
[----:B------:R-:W-:-:S04]  /*0c70*/  FFMA R2, R7, R2, R0 ;  /* 0x0000000207027223 */ /* 0x000fc80000000000 */
[----:B------:R-:W-:-:S04]  /*0c80*/  FFMA R2, R2, R3, R7 ;  /* 0x0000000302027223 */ /* 0x000fc80000000007 */
[----:B------:R-:W-:-:S07]  /*0c90*/  FMUL.FTZ R2, R2, 2.3283064365386962891e-10 ;  /* 0x2f80000002027820 */ /* 0x000fce0000410000 */
.L_x_8:
[----:B01----:R-:W-:Y:S01]  /*0ca0*/  IMAD.MOV.U32 R0, RZ, RZ, R2 ;  /* 0x000000ffff007224 */ /* 0x003fe200078e0002 */
[----:B------:R-:W-:Y:S01]  /*0cb0*/  MOV R2, R6 ;  /* 0x0000000600027202 */ /* 0x000fe20000000f00 */
[----:B------:R-:W-:-:S04]  /*0cc0*/  IMAD.MOV.U32 R3, RZ, RZ, 0x0 ;  /* 0x00000000ff037424 */ /* 0x000fc800078e00ff */
[----:B------:R-:W-:Y:S05]  /*0cd0*/  RET.REL.NODEC R2 `(gneb) ;  /* 0xfffffff002c87950 */ /* 0x000fea0003c3ffff */
        .weak           $__internal_1_$__cuda_sm3x_div_rn_noftz_f32_slowpath
        .type           $__internal_1_$__cuda_sm3x_div_rn_noftz_f32_slowpath,@function
        .size           $__internal_1_$__cuda_sm3x_div_rn_noftz_f32_slowpath,(.L_x_22 - $__internal_1_$__cuda_sm3x_div_rn_noftz_f32_slowpath)
$__internal_1_$__cuda_sm3x_div_rn_noftz_f32_slowpath:
[----:B------:R-:W-:Y:S01]  /*0ce0*/  SHF.R.U32.HI R5, RZ, 0x17, R3 ;  /* 0x00000017ff057819 */ /* 0x000fe20000011603 */
[----:B------:R-:W-:Y:S01]  /*0cf0*/  BSSY.RECONVERGENT B1, `(.L_x_9) ;  /* 0x0000063000017945 */ /* 0x000fe20003800200 */
[----:B------:R-:W-:Y:S02]  /*0d00*/  SHF.R.U32.HI R4, RZ, 0x17, R0 ;  /* 0x00000017ff047819 */ /* 0x000fe40000011600 */
[----:B------:R-:W-:Y:S02]  /*0d10*/  LOP3.LUT R14, R5, 0xff, RZ, 0xc0, !PT ;  /* 0x000000ff050e7812 */ /* 0x000fe400078ec0ff */
[----:B------:R-:W-:Y:S02]  /*0d20*/  LOP3.LUT R12, R4, 0xff, RZ, 0xc0, !PT ;  /* 0x000000ff040c7812 */ /* 0x000fe400078ec0ff */
[----:B------:R-:W-:Y:S02]  /*0d30*/  IADD3 R7, PT, PT, R14, -0x1, RZ ;  /* 0xffffffff0e077810 */ /* 0x000fe40007ffe0ff */
[----:B------:R-:W-:Y:S01]  /*0d40*/  MOV R5, R3 ;  /* 0x0000000300057202 */ /* 0x000fe20000000f00 */
[----:B------:R-:W-:Y:S01]  /*0d50*/  VIADD R6, R12, 0xffffffff ;  /* 0xffffffff0c067836 */ /* 0x000fe20000000000 */
[----:B------:R-:W-:-:S04]  /*0d60*/  ISETP.GT.U32.AND P0, PT, R7, 0xfd, PT ;  /* 0x000000fd0700780c */ /* 0x000fc80003f04070 */
[----:B------:R-:W-:-:S13]  /*0d70*/  ISETP.GT.U32.OR P0, PT, R6, 0xfd, P0 ;  /* 0x000000fd0600780c */ /* 0x000fda0000704470 */
[----:B------:R-:W-:Y:S01]  /*0d80*/  @!P0 IMAD.MOV.U32 R4, RZ, RZ, RZ ;  /* 0x000000ffff048224 */ /* 0x000fe200078e00ff */
[----:B------:R-:W-:Y:S06]  /*0d90*/  @!P0 BRA `(.L_x_10) ;  /* 0x00000000005c8947 */ /* 0x000fec0003800000 */
[----:B------:R-:W-:Y:S02]  /*0da0*/  FSETP.GTU.FTZ.AND P0, PT, |R0|, +INF , PT ;  /* 0x7f8000000000780b */ /* 0x000fe40003f1c200 */
[----:B------:R-:W-:-:S04]  /*0db0*/  FSETP.GTU.FTZ.AND P1, PT, |R3|, +INF , PT ;  /* 0x7f8000000300780b */ /* 0x000fc80003f3c200 */
[----:B------:R-:W-:-:S13]  /*0dc0*/  PLOP3.LUT P0, PT, P0, P1, PT, 0xf8, 0x8f ;  /* 0x00000000008f781c */ /* 0x000fda0000703f70 */
[----:B------:R-:W-:Y:S05]  /*0dd0*/  @P0 BRA `(.L_x_11) ;  /* 0x00000004004c0947 */ /* 0x000fea0003800000 */
[----:B------:R-:W-:-:S13]  /*0de0*/  LOP3.LUT P0, RZ, R5, 0x7fffffff, R0, 0xc8, !PT ;  /* 0x7fffffff05ff7812 */ /* 0x000fda000780c800 */
[----:B------:R-:W-:Y:S05]  /*0df0*/  @!P0 BRA `(.L_x_12) ;  /* 0x00000004003c8947 */ /* 0x000fea0003800000 */
[C---:B------:R-:W-:Y:S02]  /*0e00*/  FSETP.NEU.FTZ.AND P2, PT, |R0|.reuse, +INF , PT ;  /* 0x7f8000000000780b */ /* 0x040fe40003f5d200 */
[----:B------:R-:W-:Y:S02]  /*0e10*/  FSETP.NEU.FTZ.AND P1, PT, |R3|, +INF , PT ;  /* 0x7f8000000300780b */ /* 0x000fe40003f3d200 */
[----:B------:R-:W-:-:S11]  /*0e20*/  FSETP.NEU.FTZ.AND P0, PT, |R0|, +INF , PT ;  /* 0x7f8000000000780b */ /* 0x000fd60003f1d200 */
[----:B------:R-:W-:Y:S05]  /*0e30*/  @!P1 BRA !P2, `(.L_x_12) ;  /* 0x00000004002c9947 */ /* 0x000fea0005000000 */
[----:B------:R-:W-:-:S04]  /*0e40*/  LOP3.LUT P2, RZ, R0, 0x7fffffff, RZ, 0xc0, !PT ;  /* 0x7fffffff00ff7812 */ /* 0x000fc8000784c0ff */
[----:B------:R-:W-:-:S13]  /*0e50*/  PLOP3.LUT P1, PT, P1, P2, PT, 0x2f, 0xf2 ;  /* 0x0000000000f2781c */ /* 0x000fda0000f24577 */
[----:B------:R-:W-:Y:S05]  /*0e60*/  @P1 BRA `(.L_x_13) ;  /* 0x0000000400181947 */ /* 0x000fea0003800000 */
[----:B------:R-:W-:-:S04]  /*0e70*/  LOP3.LUT P1, RZ, R5, 0x7fffffff, RZ, 0xc0, !PT ;  /* 0x7fffffff05ff7812 */ /* 0x000fc8000782c0ff */
[----:B------:R-:W-:-:S13]  /*0e80*/  PLOP3.LUT P0, PT, P0, P1, PT, 0x2f, 0xf2 ;  /* 0x0000000000f2781c */ /* 0x000fda0000702577 */
[----:B------:R-:W-:Y:S05]  /*0e90*/  @P0 BRA `(.L_x_14) ;  /* 0x0000000400000947 */ /* 0x000fea0003800000 */
[----:B------:R-:W-:Y:S02]  /*0ea0*/  ISETP.GE.AND P0, PT, R6, RZ, PT ;  /* 0x000000ff0600720c */ /* 0x000fe40003f06270 */
[----:B------:R-:W-:-:S11]  /*0eb0*/  ISETP.GE.AND P1, PT, R7, RZ, PT ;  /* 0x000000ff0700720c */ /* 0x000fd60003f26270 */
[----:B------:R-:W-:Y:S01]  /*0ec0*/  @P0 MOV R4, RZ ;  /* 0x000000ff00040202 */ /* 0x000fe20000000f00 */
[----:B------:R-:W-:Y:S02]  /*0ed0*/  @!P0 IMAD.MOV.U32 R4, RZ, RZ, -0x40 ;  /* 0xffffffc0ff048424 */ /* 0x000fe400078e00ff */
[----:B------:R-:W-:Y:S01]  /*0ee0*/  @!P0 FFMA R0, R0, 1.84467440737095516160e+19, RZ ;  /* 0x5f80000000008823 */ /* 0x000fe200000000ff */
[----:B------:R-:W-:Y:S02]  /*0ef0*/  @!P1 FFMA R5, R3, 1.84467440737095516160e+19, RZ ;  /* 0x5f80000003059823 */ /* 0x000fe400000000ff */
[----:B------:R-:W-:-:S07]  /*0f00*/  @!P1 IADD3 R4, PT, PT, R4, 0x40, RZ ;  /* 0x0000004004049810 */ /* 0x000fce0007ffe0ff */
.L_x_10:
[----:B------:R-:W-:Y:S01]  /*0f10*/  LEA R6, R14, 0xc0800000, 0x17 ;  /* 0xc08000000e067811 */ /* 0x000fe200078eb8ff */
[----:B------:R-:W-:Y:S04]  /*0f20*/  BSSY.RECONVERGENT B2, `(.L_x_15) ;  /* 0x0000036000027945 */ /* 0x000fe80003800200 */
[----:B------:R-:W-:Y:S01]  /*0f30*/  IMAD.IADD R6, R5, 0x1, -R6 ;  /* 0x0000000105067824 */ /* 0x000fe200078e0a06 */
[----:B------:R-:W-:-:S03]  /*0f40*/  IADD3 R5, PT, PT, R12, -0x7f, RZ ;  /* 0xffffff810c057810 */ /* 0x000fc60007ffe0ff */
[----:B------:R-:W0:Y:S01]  /*0f50*/  MUFU.RCP R7, R6 ;  /* 0x0000000600077308 */ /* 0x000e220000001000 */
[----:B------:R-:W-:Y:S01]  /*0f60*/  FADD.FTZ R11, -R6, -RZ ;  /* 0x800000ff060b7221 */ /* 0x000fe20000010100 */
[----:B------:R-:W-:-:S03]  /*0f70*/  IMAD R0, R5, -0x800000, R0 ;  /* 0xff80000005007824 */ /* 0x000fc600078e0200 */
[----:B0-----:R-:W-:-:S04]  /*0f80*/  FFMA R12, R7, R11, 1 ;  /* 0x3f800000070c7423 */ /* 0x001fc8000000000b */
[----:B------:R-:W-:-:S04]  /*0f90*/  FFMA R16, R7, R12, R7 ;  /* 0x0000000c07107223 */ /* 0x000fc80000000007 */
[----:B------:R-:W-:-:S04]  /*0fa0*/  FFMA R7, R0, R16, RZ ;  /* 0x0000001000077223 */ /* 0x000fc800000000ff */
[----:B------:R-:W-:-:S04]  /*0fb0*/  FFMA R12, R11, R7, R0 ;  /* 0x000000070b0c7223 */ /* 0x000fc80000000000 */
[----:B------:R-:W-:Y:S01]  /*0fc0*/  FFMA R13, R16, R12, R7 ;  /* 0x0000000c100d7223 */ /* 0x000fe20000000007 */
[----:B------:R-:W-:-:S03]  /*0fd0*/  IADD3 R7, PT, PT, R5, 0x7f, -R14 ;  /* 0x0000007f05077810 */ /* 0x000fc60007ffe80e */
[----:B------:R-:W-:Y:S02]  /*0fe0*/  FFMA R12, R11, R13, R0 ;  /* 0x0000000d0b0c7223 */ /* 0x000fe40000000000 */
[----:B------:R-:W-:Y:S02]  /*0ff0*/  IMAD.IADD R7, R7, 0x1, R4 ;  /* 0x0000000107077824 */ /* 0x000fe400078e0204 */
[----:B------:R-:W-:-:S05]  /*1000*/  FFMA R0, R16, R12, R13 ;  /* 0x0000000c10007223 */ /* 0x000fca000000000d */
[----:B------:R-:W-:-:S04]  /*1010*/  SHF.R.U32.HI R5, RZ, 0x17, R0 ;  /* 0x00000017ff057819 */ /* 0x000fc80000011600 */
[----:B------:R-:W-:-:S04]  /*1020*/  LOP3.LUT R5, R5, 0xff, RZ, 0xc0, !PT ;  /* 0x000000ff05057812 */ /* 0x000fc800078ec0ff */
[----:B------:R-:W-:-:S05]  /*1030*/  IADD3 R11, PT, PT, R5, R7, RZ ;  /* 0x00000007050b7210 */ /* 0x000fca0007ffe0ff */
[----:B------:R-:W-:-:S05]  /*1040*/  VIADD R4, R11, 0xffffffff ;  /* 0xffffffff0b047836 */ /* 0x000fca0000000000 */
[----:B------:R-:W-:-:S13]  /*1050*/  ISETP.GE.U32.AND P0, PT, R4, 0xfe, PT ;  /* 0x000000fe0400780c */ /* 0x000fda0003f06070 */
[----:B------:R-:W-:Y:S05]  /*1060*/  @!P0 BRA `(.L_x_16) ;  /* 0x0000000000808947 */ /* 0x000fea0003800000 */
[----:B------:R-:W-:-:S13]  /*1070*/  ISETP.GT.AND P0, PT, R11, 0xfe, PT ;  /* 0x000000fe0b00780c */ /* 0x000fda0003f04270 */
[----:B------:R-:W-:Y:S05]  /*1080*/  @P0 BRA `(.L_x_17) ;  /* 0x00000000006c0947 */ /* 0x000fea0003800000 */
[----:B------:R-:W-:-:S13]  /*1090*/  ISETP.GE.AND P0, PT, R11, 0x1, PT ;  /* 0x000000010b00780c */ /* 0x000fda0003f06270 */
[----:B------:R-:W-:Y:S05]  /*10a0*/  @P0 BRA `(.L_x_18) ;  /* 0x0000000000740947 */ /* 0x000fea0003800000 */
[----:B------:R-:W-:Y:S02]  /*10b0*/  ISETP.GE.AND P0, PT, R11, -0x18, PT ;  /* 0xffffffe80b00780c */ /* 0x000fe40003f06270 */
[----:B------:R-:W-:-:S11]  /*10c0*/  LOP3.LUT R0, R0, 0x80000000, RZ, 0xc0, !PT ;  /* 0x8000000000007812 */ /* 0x000fd600078ec0ff */
[----:B------:R-:W-:Y:S05]  /*10d0*/  @!P0 BRA `(.L_x_18) ;  /* 0x0000000000688947 */ /* 0x000fea0003800000 */
[CCC-:B------:R-:W-:Y:S01]  /*10e0*/  FFMA.RZ R4, R16.reuse, R12.reuse, R13.reuse ;  /* 0x0000000c10047223 */ /* 0x1c0fe2000000c00d */
[C---:B------:R-:W-:Y:S01]  /*10f0*/  IADD3 R7, PT, PT, R11.reuse, 0x20, RZ ;  /* 0x000000200b077810 */ /* 0x040fe20007ffe0ff */
[-CC-:B------:R-:W-:Y:S01]  /*1100*/  FFMA.RM R5, R16, R12.reuse, R13.reuse ;  /* 0x0000000c10057223 */ /* 0x180fe2000000400d */
[C---:B------:R-:W-:Y:S02]  /*1110*/  ISETP.NE.AND P2, PT, R11.reuse, RZ, PT ;  /* 0x000000ff0b00720c */ /* 0x040fe40003f45270 */
[----:B------:R-:W-:Y:S01]  /*1120*/  LOP3.LUT R6, R4, 0x7fffff, RZ, 0xc0, !PT ;  /* 0x007fffff04067812 */ /* 0x000fe200078ec0ff */
[----:B------:R-:W-:Y:S01]  /*1130*/  FFMA.RP R4, R16, R12, R13 ;  /* 0x0000000c10047223 */ /* 0x000fe2000000800d */
[----:B------:R-:W-:Y:S01]  /*1140*/  ISETP.NE.AND P1, PT, R11, RZ, PT ;  /* 0x000000ff0b00720c */ /* 0x000fe20003f25270 */
[----:B------:R-:W-:Y:S01]  /*1150*/  IMAD.MOV R11, RZ, RZ, -R11 ;  /* 0x000000ffff0b7224 */ /* 0x000fe200078e0a0b */
[----:B------:R-:W-:Y:S02]  /*1160*/  LOP3.LUT R6, R6, 0x800000, RZ, 0xfc, !PT ;  /* 0x0080000006067812 */ /* 0x000fe400078efcff */
[----:B------:R-:W-:-:S02]  /*1170*/  FSETP.NEU.FTZ.AND P0, PT, R4, R5, PT ;  /* 0x000000050400720b */ /* 0x000fc40003f1d000 */
[----:B------:R-:W-:Y:S02]  /*1180*/  SHF.L.U32 R7, R6, R7, RZ ;  /* 0x0000000706077219 */ /* 0x000fe400000006ff */
[----:B------:R-:W-:Y:S02]  /*1190*/  SEL R5, R11, RZ, P2 ;  /* 0x000000ff0b057207 */ /* 0x000fe40001000000 */
[----:B------:R-:W-:Y:S02]  /*11a0*/  ISETP.NE.AND P1, PT, R7, RZ, P1 ;  /* 0x000000ff0700720c */ /* 0x000fe40000f25270 */
[----:B------:R-:W-:Y:S02]  /*11b0*/  SHF.R.U32.HI R5, RZ, R5, R6 ;  /* 0x00000005ff057219 */ /* 0x000fe40000011606 */
[----:B------:R-:W-:Y:S02]  /*11c0*/  PLOP3.LUT P0, PT, P0, P1, PT, 0xf8, 0x8f ;  /* 0x00000000008f781c */ /* 0x000fe40000703f70 */
[----:B------:R-:W-:-:S02]  /*11d0*/  SHF.R.U32.HI R7, RZ, 0x1, R5 ;  /* 0x00000001ff077819 */ /* 0x000fc40000011605 */
[----:B------:R-:W-:-:S04]  /*11e0*/  SEL R4, RZ, 0x1, !P0 ;  /* 0x00000001ff047807 */ /* 0x000fc80004000000 */
[----:B------:R-:W-:-:S04]  /*11f0*/  LOP3.LUT R4, R4, 0x1, R7, 0xf8, !PT ;  /* 0x0000000104047812 */ /* 0x000fc800078ef807 */
[----:B------:R-:W-:-:S04]  /*1200*/  LOP3.LUT R4, R4, R5, RZ, 0xc0, !PT ;  /* 0x0000000504047212 */ /* 0x000fc800078ec0ff */
[----:B------:R-:W-:-:S04]  /*1210*/  IADD3 R7, PT, PT, R7, R4, RZ ;  /* 0x0000000407077210 */ /* 0x000fc80007ffe0ff */
[----:B------:R-:W-:Y:S01]  /*1220*/  LOP3.LUT R0, R7, R0, RZ, 0xfc, !PT ;  /* 0x0000000007007212 */ /* 0x000fe200078efcff */
[----:B------:R-:W-:Y:S06]  /*1230*/  BRA `(.L_x_18) ;  /* 0x0000000000107947 */ /* 0x000fec0003800000 */
.L_x_17:
[----:B------:R-:W-:-:S04]  /*1240*/  LOP3.LUT R0, R0, 0x80000000, RZ, 0xc0, !PT ;  /* 0x8000000000007812 */ /* 0x000fc800078ec0ff */
[----:B------:R-:W-:Y:S01]  /*1250*/  LOP3.LUT R0, R0, 0x7f800000, RZ, 0xfc, !PT ;  /* 0x7f80000000007812 */ /* 0x000fe200078efcff */
[----:B------:R-:W-:Y:S06]  /*1260*/  BRA `(.L_x_18) ;  /* 0x0000000000047947 */ /* 0x000fec0003800000 */
.L_x_16:
[----:B------:R-:W-:-:S07]  /*1270*/  IMAD R0, R7, 0x800000, R0 ;  /* 0x0080000007007824 */ /* 0x000fce00078e0200 */
.L_x_18:
[----:B------:R-:W-:Y:S05]  /*1280*/  BSYNC.RECONVERGENT B2 ;  /* 0x0000000000027941 */ /* 0x000fea0003800200 */
.L_x_15:
[----:B------:R-:W-:Y:S05]  /*1290*/  BRA `(.L_x_19) ;  /* 0x0000000000207947 */ /* 0x000fea0003800000 */
.L_x_14:
[----:B------:R-:W-:-:S04]  /*12a0*/  LOP3.LUT R0, R5, 0x80000000, R0, 0x48, !PT ;  /* 0x8000000005007812 */ /* 0x000fc800078e4800 */
[----:B------:R-:W-:Y:S01]  /*12b0*/  LOP3.LUT R0, R0, 0x7f800000, RZ, 0xfc, !PT ;  /* 0x7f80000000007812 */ /* 0x000fe200078efcff */
[----:B------:R-:W-:Y:S06]  /*12c0*/  BRA `(.L_x_19) ;  /* 0x0000000000147947 */ /* 0x000fec0003800000 */
.L_x_13:
[----:B------:R-:W-:Y:S01]  /*12d0*/  LOP3.LUT R0, R5, 0x80000000, R0, 0x48, !PT ;  /* 0x8000000005007812 */ /* 0x000fe200078e4800 */
[----:B------:R-:W-:Y:S06]  /*12e0*/  BRA `(.L_x_19) ;  /* 0x00000000000c7947 */ /* 0x000fec0003800000 */
.L_x_12:
[----:B------:R-:W0:Y:S01]  /*12f0*/  MUFU.RSQ R0, -QNAN ;  /* 0xffc0000000007908 */ /* 0x000e220000001400 */
[----:B------:R-:W-:Y:S05]  /*1300*/  BRA `(.L_x_19) ;  /* 0x0000000000047947 */ /* 0x000fea0003800000 */
.L_x_11:
[----:B------:R-:W-:-:S07]  /*1310*/  FADD.FTZ R0, R0, R3 ;  /* 0x0000000300007221 */ /* 0x000fce0000010000 */
.L_x_19:
[----:B------:R-:W-:Y:S05]  /*1320*/  BSYNC.RECONVERGENT B1 ;  /* 0x0000000000017941 */ /* 0x000fea0003800200 */
.L_x_9:
[----:B------:R-:W-:Y:S01]  /*1330*/  HFMA2 R5, -RZ, RZ, 0, 0 ;  /* 0x00000000ff057431 */ /* 0x000fe200000001ff */
[----:B------:R-:W-:-:S04]  /*1340*/  MOV R4, R2 ;  /* 0x0000000200047202 */ /* 0x000fc80000000f00 */
[----:B0-----:R-:W-:Y:S05]  /*1350*/  RET.REL.NODEC R4 `(gneb) ;  /* 0xffffffec04287950 */ /* 0x001fea0003c3ffff */
.L_x_20:
[----:B------:R-:W-:-:S00]  /*1360*/  BRA `(.L_x_20) ;  /* 0xfffffffc00fc7947 */ /* 0x000fc0000383ffff */
[----:B------:R-:W-:-:S00]  /*1370*/  NOP ;  /* 0x0000000000007918 */ /* 0x000fc00000000000 */
        /* <DEDUP_REMOVED lines=8> */
.L_x_22:


//--------------------- .nv.shared.reserved.0     --------------------------
	.section	.nv.shared.reserved.0,"aw",@nobits
	.weak		__nv_reservedSMEM_offset_0_alias
	.size		__nv_reservedSMEM_offset_0_alias, 0, 64
	.other		__nv_reservedSMEM_offset_0_alias,@"STO_CUDA_RESERVED_SHARED STV_DEFAULT"
__nv_reservedSMEM_offset_0_alias:
	.zero		0
	.zero		64


//--------------------- .nv.constant0.gneb        --------------------------
	.section	.nv.constant0.gneb,"a",@progbits
	.sectionflags	@""
	.align	4
.nv.constant0.gneb:
	.zero		1012


//--------------------- SYMBOLS --------------------------

	.type		.nv.reservedSmem.offset0,@object
	.size		.nv.reservedSmem.offset0,0x4
